//
// Generated by NVIDIA NVVM Compiler
//
// Compiler Build ID: CL-36424714
// Cuda compilation tools, release 13.0, V13.0.88
// Based on NVVM 20.0.0
//

.version 9.0
.target sm_100
.address_size 64

	// .globl	_Z8countDisffPfS_S_i

.visible .entry _Z8countDisffPfS_S_i(
	.param .f32 _Z8countDisffPfS_S_i_param_0,
	.param .f32 _Z8countDisffPfS_S_i_param_1,
	.param .u64 .ptr .align 1 _Z8countDisffPfS_S_i_param_2,
	.param .u64 .ptr .align 1 _Z8countDisffPfS_S_i_param_3,
	.param .u64 .ptr .align 1 _Z8countDisffPfS_S_i_param_4,
	.param .u32 _Z8countDisffPfS_S_i_param_5
)
{
	.reg .pred 	%p<2>;
	.reg .b32 	%r<6>;
	.reg .b32 	%f<10>;
	.reg .b64 	%rd<11>;

	ld.param.f32 	%f1, [_Z8countDisffPfS_S_i_param_0];
	ld.param.f32 	%f2, [_Z8countDisffPfS_S_i_param_1];
	ld.param.u64 	%rd1, [_Z8countDisffPfS_S_i_param_2];
	ld.param.u64 	%rd2, [_Z8countDisffPfS_S_i_param_3];
	ld.param.u64 	%rd3, [_Z8countDisffPfS_S_i_param_4];
	ld.param.u32 	%r2, [_Z8countDisffPfS_S_i_param_5];
	mov.u32 	%r3, %ntid.x;
	mov.u32 	%r4, %ctaid.x;
	mov.u32 	%r5, %tid.x;
	mad.lo.s32 	%r1, %r3, %r4, %r5;
	setp.ge.s32 	%p1, %r1, %r2;
	@%p1 bra 	$L__BB0_2;
	cvta.to.global.u64 	%rd4, %rd1;
	cvta.to.global.u64 	%rd5, %rd2;
	cvta.to.global.u64 	%rd6, %rd3;
	mul.wide.s32 	%rd7, %r1, 4;
	add.s64 	%rd8, %rd4, %rd7;
	ld.global.f32 	%f3, [%rd8];
	sub.f32 	%f4, %f1, %f3;
	add.s64 	%rd9, %rd5, %rd7;
	ld.global.f32 	%f5, [%rd9];
	sub.f32 	%f6, %f2, %f5;
	mul.f32 	%f7, %f6, %f6;
	fma.rn.f32 	%f8, %f4, %f4, %f7;
	sqrt.rn.f32 	%f9, %f8;
	add.s64 	%rd10, %rd6, %rd7;
	st.global.f32 	[%rd10], %f9;
$L__BB0_2:
	ret;

}


// ===== COMPILED SASS (sm_100) =====

	.target	sm_100

	.elftype	@"ET_EXEC"


//--------------------- .note.nv.tkinfo           --------------------------
	.section	.note.nv.tkinfo,"",@"SHT_NOTE"
	.sectionflags	@"SHF_NOTE_NV_TKINFO"
	.tkinfo
        /*0018*/ 	.word	0x00000002
        /*0030*/ 	.string	""
        /*0030*/ 	.string	"ptxas"
        /*0030*/ 	.string	"Cuda compilation tools, release 13.0, V13.0.88"
        /*0030*/ 	.string	"Build cuda_13.0.r13.0/compiler.36424714_0"
        /*0030*/ 	.string	"-arch sm_100 -m 64 "



//--------------------- .note.nv.cuinfo           --------------------------
	.section	.note.nv.cuinfo,"",@"SHT_NOTE"
	.sectionflags	@"SHF_NOTE_NV_CUINFO"
        /*0018*/ 	.short	0x0002
        /*001a*/ 	.short	0x0064
        /*001c*/ 	.short	0x0082
	.zero		2


//--------------------- .nv.info                  --------------------------
	.section	.nv.info,"",@"SHT_CUDA_INFO"
	.align	4


	//----- nvinfo : EIATTR_REGCOUNT
	.align		4
        /*0000*/ 	.byte	0x04, 0x2f
        /*0002*/ 	.short	(.L_1 - .L_0)
	.align		4
.L_0:
        /*0004*/ 	.word	index@(_Z8countDisffPfS_S_i)
        /*0008*/ 	.word	0x0000000b


	//----- nvinfo : EIATTR_FRAME_SIZE
	.align		4
.L_1:
        /*000c*/ 	.byte	0x04, 0x11
        /*000e*/ 	.short	(.L_3 - .L_2)
	.align		4
.L_2:
        /*0010*/ 	.word	index@($__internal_0_$__cuda_sm20_sqrt_rn_f32_slowpath)
        /*0014*/ 	.word	0x00000000


	//----- nvinfo : EIATTR_FRAME_SIZE
	.align		4
.L_3:
        /*0018*/ 	.byte	0x04, 0x11
        /*001a*/ 	.short	(.L_5 - .L_4)
	.align		4
.L_4:
        /*001c*/ 	.word	index@(_Z8countDisffPfS_S_i)
        /*0020*/ 	.word	0x00000000


	//----- nvinfo : EIATTR_MIN_STACK_SIZE
	.align		4
.L_5:
        /*0024*/ 	.byte	0x04, 0x12
        /*0026*/ 	.short	(.L_7 - .L_6)
	.align		4
.L_6:
        /*0028*/ 	.word	index@(_Z8countDisffPfS_S_i)
        /*002c*/ 	.word	0x00000000
.L_7:


//--------------------- .nv.compat                --------------------------
	.section	.nv.compat,"",@"SHT_CUDA_COMPAT_INFO"
	.align	4
        /*0000*/ 	.byte	0x02, 0x09, 0x00, 0x00, 0x02, 0x02, 0x01, 0x00, 0x02, 0x05, 0x05, 0x00, 0x03, 0x07, 0x01, 0x01
        /*0010*/ 	.byte	0x02, 0x03, 0x00, 0x00, 0x02, 0x06, 0x01, 0x00, 0x04, 0x0b, 0x08, 0x00, 0x01, 0x00, 0x00, 0x00
        /*0020*/ 	.byte	0x00, 0x00, 0x00, 0x00


//--------------------- .nv.info._Z8countDisffPfS_S_i --------------------------
	.section	.nv.info._Z8countDisffPfS_S_i,"",@"SHT_CUDA_INFO"
	.sectionflags	@""
	.align	4


	//----- nvinfo : EIATTR_CUDA_API_VERSION
	.align		4
        /*0000*/ 	.byte	0x04, 0x37
        /*0002*/ 	.short	(.L_9 - .L_8)
.L_8:
        /*0004*/ 	.word	0x00000082


	//----- nvinfo : EIATTR_KPARAM_INFO
	.align		4
.L_9:
        /*0008*/ 	.byte	0x04, 0x17
        /*000a*/ 	.short	(.L_11 - .L_10)
.L_10:
        /*000c*/ 	.word	0x00000000
        /*0010*/ 	.short	0x0005
        /*0012*/ 	.short	0x0020
        /*0014*/ 	.byte	0x00, 0xf0, 0x11, 0x00


	//----- nvinfo : EIATTR_KPARAM_INFO
	.align		4
.L_11:
        /*0018*/ 	.byte	0x04, 0x17
        /*001a*/ 	.short	(.L_13 - .L_12)
.L_12:
        /*001c*/ 	.word	0x00000000
        /*0020*/ 	.short	0x0004
        /*0022*/ 	.short	0x0018
        /*0024*/ 	.byte	0x00, 0xf5, 0x21, 0x00


	//----- nvinfo : EIATTR_KPARAM_INFO
	.align		4
.L_13:
        /*0028*/ 	.byte	0x04, 0x17
        /*002a*/ 	.short	(.L_15 - .L_14)
.L_14:
        /*002c*/ 	.word	0x00000000
        /*0030*/ 	.short	0x0003
        /*0032*/ 	.short	0x0010
        /*0034*/ 	.byte	0x00, 0xf5, 0x21, 0x00


	//----- nvinfo : EIATTR_KPARAM_INFO
	.align		4
.L_15:
        /*0038*/ 	.byte	0x04, 0x17
        /*003a*/ 	.short	(.L_17 - .L_16)
.L_16:
        /*003c*/ 	.word	0x00000000
        /*0040*/ 	.short	0x0002
        /*0042*/ 	.short	0x0008
        /*0044*/ 	.byte	0x00, 0xf5, 0x21, 0x00


	//----- nvinfo : EIATTR_KPARAM_INFO
	.align		4
.L_17:
        /*0048*/ 	.byte	0x04, 0x17
        /*004a*/ 	.short	(.L_19 - .L_18)
.L_18:
        /*004c*/ 	.word	0x00000000
        /*0050*/ 	.short	0x0001
        /*0052*/ 	.short	0x0004
        /*0054*/ 	.byte	0x00, 0xf0, 0x11, 0x00


	//----- nvinfo : EIATTR_KPARAM_INFO
	.align		4
.L_19:
        /*0058*/ 	.byte	0x04, 0x17
        /*005a*/ 	.short	(.L_21 - .L_20)
.L_20:
        /*005c*/ 	.word	0x00000000
        /*0060*/ 	.short	0x0000
        /*0062*/ 	.short	0x0000
        /*0064*/ 	.byte	0x00, 0xf0, 0x11, 0x00


	//----- nvinfo : EIATTR_SPARSE_MMA_MASK
	.align		4
.L_21:
        /*0068*/ 	.byte	0x03, 0x50
        /*006a*/ 	.short	0x0000


	//----- nvinfo : EIATTR_MAXREG_COUNT
	.align		4
        /*006c*/ 	.byte	0x03, 0x1b
        /*006e*/ 	.short	0x00ff


	//----- nvinfo : EIATTR_MERCURY_ISA_VERSION
	.align		4
        /*0070*/ 	.byte	0x03, 0x5f
        /*0072*/ 	.short	0x0101


	//----- nvinfo : EIATTR_VRC_CTA_INIT_COUNT
	.align		4
        /*0074*/ 	.byte	0x02, 0x4a
	.zero		1
	.zero		1


	//----- nvinfo : EIATTR_EXIT_INSTR_OFFSETS
	.align		4
        /*0078*/ 	.byte	0x04, 0x1c
        /*007a*/ 	.short	(.L_23 - .L_22)


	//   ....[0]....
.L_22:
        /*007c*/ 	.word	0x00000070


	//   ....[1]....
        /*0080*/ 	.word	0x00000250


	//----- nvinfo : EIATTR_CRS_STACK_SIZE
	.align		4
.L_23:
        /*0084*/ 	.byte	0x04, 0x1e
        /*0086*/ 	.short	(.L_25 - .L_24)
.L_24:
        /*0088*/ 	.word	0x00000000


	//----- nvinfo : EIATTR_CBANK_PARAM_SIZE
	.align		4
.L_25:
        /*008c*/ 	.byte	0x03, 0x19
        /*008e*/ 	.short	0x0024


	//----- nvinfo : EIATTR_PARAM_CBANK
	.align		4
        /*0090*/ 	.byte	0x04, 0x0a
        /*0092*/ 	.short	(.L_27 - .L_26)
	.align		4
.L_26:
        /*0094*/ 	.word	index@(.nv.constant0._Z8countDisffPfS_S_i)
        /*0098*/ 	.short	0x0380
        /*009a*/ 	.short	0x0024


	//----- nvinfo : EIATTR_SW_WAR
	.align		4
.L_27:
        /*009c*/ 	.byte	0x04, 0x36
        /*009e*/ 	.short	(.L_29 - .L_28)
.L_28:
        /*00a0*/ 	.word	0x00000008
.L_29:


//--------------------- .nv.callgraph             --------------------------
	.section	.nv.callgraph,"",@"SHT_CUDA_CALLGRAPH"
	.align	4
	.sectionentsize	8
	.align		4
        /*0000*/ 	.word	0x00000000
	.align		4
        /*0004*/ 	.word	0xffffffff
	.align		4
        /*0008*/ 	.word	0x00000000
	.align		4
        /*000c*/ 	.word	0xfffffffe
	.align		4
        /*0010*/ 	.word	0x00000000
	.align		4
        /*0014*/ 	.word	0xfffffffd
	.align		4
        /*0018*/ 	.word	0x00000000
	.align		4
        /*001c*/ 	.word	0xfffffffc


//--------------------- .text._Z8countDisffPfS_S_i --------------------------
	.section	.text._Z8countDisffPfS_S_i,"ax",@progbits
	.align	128
        .global         _Z8countDisffPfS_S_i
        .type           _Z8countDisffPfS_S_i,@function
        .size           _Z8countDisffPfS_S_i,(.L_x_5 - _Z8countDisffPfS_S_i)
        .other          _Z8countDisffPfS_S_i,@"STO_CUDA_ENTRY STV_DEFAULT"
_Z8countDisffPfS_S_i:
.text._Z8countDisffPfS_S_i:
[----:B------:R-:W-:Y:S01]  /*0000*/  LDC R1, c[0x0][0x37c] ;  /* 0x0000df00ff017b82 */ /* 0x000fe20000000800 */
[----:B------:R-:W0:Y:S01]  /*0010*/  S2R R2, SR_CTAID.X ;  /* 0x0000000000027919 */ /* 0x000e220000002500 */
[----:B------:R-:W0:Y:S01]  /*0020*/  LDCU UR4, c[0x0][0x360] ;  /* 0x00006c00ff0477ac */ /* 0x000e220008000800 */
[----:B------:R-:W0:Y:S01]  /*0030*/  S2R R3, SR_TID.X ;  /* 0x0000000000037919 */ /* 0x000e220000002100 */
[----:B------:R-:W1:Y:S01]  /*0040*/  LDCU UR5, c[0x0][0x3a0] ;  /* 0x00007400ff0577ac */ /* 0x000e620008000800 */
[----:B0-----:R-:W-:-:S05]  /*0050*/  IMAD R2, R2, UR4, R3 ;  /* 0x0000000402027c24 */ /* 0x001fca000f8e0203 */
[----:B-1----:R-:W-:-:S13]  /*0060*/  ISETP.GE.AND P0, PT, R2, UR5, PT ;  /* 0x0000000502007c0c */ /* 0x002fda000bf06270 */
[----:B------:R-:W-:Y:S05]  /*0070*/  @P0 EXIT ;  /* 0x000000000000094d */ /* 0x000fea0003800000 */
[----:B------:R-:W0:Y:S01]  /*0080*/  LDC.64 R6, c[0x0][0x390] ;  /* 0x0000e400ff067b82 */ /* 0x000e220000000a00 */
[----:B------:R-:W1:Y:S01]  /*0090*/  LDCU.64 UR4, c[0x0][0x358] ;  /* 0x00006b00ff0477ac */ /* 0x000e620008000a00 */
[----:B------:R-:W2:Y:S06]  /*00a0*/  LDCU.64 UR6, c[0x0][0x380] ;  /* 0x00007000ff0677ac */ /* 0x000eac0008000a00 */
[----:B------:R-:W3:Y:S01]  /*00b0*/  LDC.64 R4, c[0x0][0x388] ;  /* 0x0000e200ff047b82 */ /* 0x000ee20000000a00 */
[----:B0-----:R-:W-:-:S06]  /*00c0*/  IMAD.WIDE R6, R2, 0x4, R6 ;  /* 0x0000000402067825 */ /* 0x001fcc00078e0206 */
[----:B-1----:R-:W2:Y:S01]  /*00d0*/  LDG.E R6, desc[UR4][R6.64] ;  /* 0x0000000406067981 */ /* 0x002ea2000c1e1900 */
[----:B---3--:R-:W-:-:S06]  /*00e0*/  IMAD.WIDE R4, R2, 0x4, R4 ;  /* 0x0000000402047825 */ /* 0x008fcc00078e0204 */
[----:B------:R-:W3:Y:S01]  /*00f0*/  LDG.E R4, desc[UR4][R4.64] ;  /* 0x0000000404047981 */ /* 0x000ee2000c1e1900 */
[----:B------:R-:W-:Y:S01]  /*0100*/  BSSY.RECONVERGENT B0, `(.L_x_0) ;  /* 0x0000011000007945 */ /* 0x000fe20003800200 */
[----:B--2---:R-:W-:-:S04]  /*0110*/  FADD R3, -R6, UR7 ;  /* 0x0000000706037e21 */ /* 0x004fc80008000100 */
[----:B------:R-:W-:Y:S01]  /*0120*/  FMUL R3, R3, R3 ;  /* 0x0000000303037220 */ /* 0x000fe20000400000 */
[----:B---3--:R-:W-:-:S04]  /*0130*/  FADD R0, -R4, UR6 ;  /* 0x0000000604007e21 */ /* 0x008fc80008000100 */
[----:B------:R-:W-:-:S05]  /*0140*/  FFMA R0, R0, R0, R3 ;  /* 0x0000000000007223 */ /* 0x000fca0000000003 */
[----:B------:R-:W-:Y:S01]  /*0150*/  IADD3 R8, PT, PT, R0, -0xd000000, RZ ;  /* 0xf300000000087810 */ /* 0x000fe20007ffe0ff */
[----:B------:R0:W1:Y:S03]  /*0160*/  MUFU.RSQ R3, R0 ;  /* 0x0000000000037308 */ /* 0x0000660000001400 */
[----:B------:R-:W-:-:S13]  /*0170*/  ISETP.GT.U32.AND P0, PT, R8, 0x727fffff, PT ;  /* 0x727fffff0800780c */ /* 0x000fda0003f04070 */
[----:B0-----:R-:W-:Y:S05]  /*0180*/  @!P0 BRA `(.L_x_1) ;  /* 0x0000000000108947 */ /* 0x001fea0003800000 */
[----:B------:R-:W-:-:S07]  /*0190*/  MOV R8, 0x1b0 ;  /* 0x000001b000087802 */ /* 0x000fce0000000f00 */
[----:B-1----:R-:W-:Y:S05]  /*01a0*/  CALL.REL.NOINC `($__internal_0_$__cuda_sm20_sqrt_rn_f32_slowpath) ;  /* 0x00000000002c7944 */ /* 0x002fea0003c00000 */
[----:B------:R-:W-:Y:S01]  /*01b0*/  MOV R7, R3 ;  /* 0x0000000300077202 */ /* 0x000fe20000000f00 */
[----:B------:R-:W-:Y:S06]  /*01c0*/  BRA `(.L_x_2) ;  /* 0x0000000000107947 */ /* 0x000fec0003800000 */
.L_x_1:
[----:B-1----:R-:W-:Y:S01]  /*01d0*/  FMUL.FTZ R7, R0, R3 ;  /* 0x0000000300077220 */ /* 0x002fe20000410000 */
[----:B------:R-:W-:-:S03]  /*01e0*/  FMUL.FTZ R3, R3, 0.5 ;  /* 0x3f00000003037820 */ /* 0x000fc60000410000 */
[----:B------:R-:W-:-:S04]  /*01f0*/  FFMA R0, -R7, R7, R0 ;  /* 0x0000000707007223 */ /* 0x000fc80000000100 */
[----:B------:R-:W-:-:S07]  /*0200*/  FFMA R7, R0, R3, R7 ;  /* 0x0000000300077223 */ /* 0x000fce0000000007 */
.L_x_2:
[----:B------:R-:W-:Y:S05]  /*0210*/  BSYNC.RECONVERGENT B0 ;  /* 0x0000000000007941 */ /* 0x000fea0003800200 */
.L_x_0:
[----:B------:R-:W0:Y:S02]  /*0220*/  LDC.64 R4, c[0x0][0x398] ;  /* 0x0000e600ff047b82 */ /* 0x000e240000000a00 */
[----:B0-----:R-:W-:-:S05]  /*0230*/  IMAD.WIDE R2, R2, 0x4, R4 ;  /* 0x0000000402027825 */ /* 0x001fca00078e0204 */
[----:B------:R-:W-:Y:S01]  /*0240*/  STG.E desc[UR4][R2.64], R7 ;  /* 0x0000000702007986 */ /* 0x000fe2000c101904 */
[----:B------:R-:W-:Y:S05]  /*0250*/  EXIT ;  /* 0x000000000000794d */ /* 0x000fea0003800000 */
        .weak           $__internal_0_$__cuda_sm20_sqrt_rn_f32_slowpath
        .type           $__internal_0_$__cuda_sm20_sqrt_rn_f32_slowpath,@function
        .size           $__internal_0_$__cuda_sm20_sqrt_rn_f32_slowpath,(.L_x_5 - $__internal_0_$__cuda_sm20_sqrt_rn_f32_slowpath)
$__internal_0_$__cuda_sm20_sqrt_rn_f32_slowpath:
[----:B------:R-:W-:-:S13]  /*0260*/  LOP3.LUT P0, RZ, R0, 0x7fffffff, RZ, 0xc0, !PT ;  /* 0x7fffffff00ff7812 */ /* 0x000fda000780c0ff */
[----:B------:R-:W-:Y:S01]  /*0270*/  @!P0 MOV R3, R0 ;  /* 0x0000000000038202 */ /* 0x000fe20000000f00 */
[----:B------:R-:W-:Y:S06]  /*0280*/  @!P0 BRA `(.L_x_3) ;  /* 0x0000000000408947 */ /* 0x000fec0003800000 */
[----:B------:R-:W-:-:S13]  /*0290*/  FSETP.GEU.FTZ.AND P0, PT, R0, RZ, PT ;  /* 0x000000ff0000720b */ /* 0x000fda0003f1e000 */
[----:B------:R-:W-:Y:S01]  /*02a0*/  @!P0 MOV R3, 0x7fffffff ;  /* 0x7fffffff00038802 */ /* 0x000fe20000000f00 */
[----:B------:R-:W-:Y:S06]  /*02b0*/  @!P0 BRA `(.L_x_3) ;  /* 0x0000000000348947 */ /* 0x000fec0003800000 */
[----:B------:R-:W-:-:S13]  /*02c0*/  FSETP.GTU.FTZ.AND P0, PT, |R0|, +INF , PT ;  /* 0x7f8000000000780b */ /* 0x000fda0003f1c200 */
[----:B------:R-:W-:Y:S01]  /*02d0*/  @P0 FADD.FTZ R3, R0, 1 ;  /* 0x3f80000000030421 */ /* 0x000fe20000010000 */
[----:B------:R-:W-:Y:S06]  /*02e0*/  @P0 BRA `(.L_x_3) ;  /* 0x0000000000280947 */ /* 0x000fec0003800000 */
[----:B------:R-:W-:-:S13]  /*02f0*/  FSETP.NEU.FTZ.AND P0, PT, |R0|, +INF , PT ;  /* 0x7f8000000000780b */ /* 0x000fda0003f1d200 */
[----:B------:R-:W-:-:S04]  /*0300*/  @P0 FFMA R4, R0, 1.84467440737095516160e+19, RZ ;  /* 0x5f80000000040823 */ /* 0x000fc800000000ff */
[----:B------:R-:W0:Y:S02]  /*0310*/  @P0 MUFU.RSQ R3, R4 ;  /* 0x0000000400030308 */ /* 0x000e240000001400 */
[----:B0-----:R-:W-:Y:S01]  /*0320*/  @P0 FMUL.FTZ R5, R4, R3 ;  /* 0x0000000304050220 */ /* 0x001fe20000410000 */
[----:B------:R-:W-:Y:S01]  /*0330*/  @P0 FMUL.FTZ R7, R3, 0.5 ;  /* 0x3f00000003070820 */ /* 0x000fe20000410000 */
[----:B------:R-:W-:Y:S02]  /*0340*/  @!P0 MOV R3, R0 ;  /* 0x0000000000038202 */ /* 0x000fe40000000f00 */
[----:B------:R-:W-:-:S04]  /*0350*/  @P0 FADD.FTZ R6, -R5, -RZ ;  /* 0x800000ff05060221 */ /* 0x000fc80000010100 */
[----:B------:R-:W-:-:S04]  /*0360*/  @P0 FFMA R6, R5, R6, R4 ;  /* 0x0000000605060223 */ /* 0x000fc80000000004 */
[----:B------:R-:W-:-:S04]  /*0370*/  @P0 FFMA R6, R6, R7, R5 ;  /* 0x0000000706060223 */ /* 0x000fc80000000005 */
[----:B------:R-:W-:-:S07]  /*0380*/  @P0 FMUL.FTZ R3, R6, 2.3283064365386962891e-10 ;  /* 0x2f80000006030820 */ /* 0x000fce0000410000 */
.L_x_3:
[----:B------:R-:W-:Y:S01]  /*0390*/  HFMA2 R5, -RZ, RZ, 0, 0 ;  /* 0x00000000ff057431 */ /* 0x000fe200000001ff */
[----:B------:R-:W-:-:S04]  /*03a0*/  MOV R4, R8 ;  /* 0x0000000800047202 */ /* 0x000fc80000000f00 */
[----:B------:R-:W-:Y:S05]  /*03b0*/  RET.REL.NODEC R4 `(_Z8countDisffPfS_S_i) ;  /* 0xfffffffc04107950 */ /* 0x000fea0003c3ffff */
.L_x_4:
[----:B------:R-:W-:-:S00]  /*03c0*/  BRA `(.L_x_4) ;  /* 0xfffffffc00fc7947 */ /* 0x000fc0000383ffff */
[----:B------:R-:W-:-:S00]  /*03d0*/  NOP ;  /* 0x0000000000007918 */ /* 0x000fc00000000000 */
        /* <DEDUP_REMOVED lines=10> */
.L_x_5:


//--------------------- .nv.shared.reserved.0     --------------------------
	.section	.nv.shared.reserved.0,"aw",@nobits
	.weak		__nv_reservedSMEM_offset_0_alias
	.size		__nv_reservedSMEM_offset_0_alias, 0, 64
	.other		__nv_reservedSMEM_offset_0_alias,@"STO_CUDA_RESERVED_SHARED STV_DEFAULT"
__nv_reservedSMEM_offset_0_alias:
	.zero		0
	.zero		64


//--------------------- .nv.constant0._Z8countDisffPfS_S_i --------------------------
	.section	.nv.constant0._Z8countDisffPfS_S_i,"a",@progbits
	.sectionflags	@""
	.align	4
.nv.constant0._Z8countDisffPfS_S_i:
	.zero		932


//--------------------- SYMBOLS --------------------------

	.type		.nv.reservedSmem.offset0,@object
	.size		.nv.reservedSmem.offset0,0x4
